	.headerflags	@"EF_CUDA_TEXMODE_UNIFIED EF_CUDA_64BIT_ADDRESS EF_CUDA_ACCELERATORS EF_CUDA_SM90 EF_CUDA_VIRTUAL_SM(EF_CUDA_SM90)"
	.elftype	@"ET_EXEC"


//--------------------- .nv.info                  --------------------------
	.section	.nv.info,"",@"SHT_CUDA_INFO"
	.align	4


	//----- nvinfo : EIATTR_REGCOUNT
	.align		4
        /*0000*/ 	.byte	0x04, 0x2f
        /*0002*/ 	.short	(.L_2 - .L_1)
	.align		4
.L_1:
        /*0004*/ 	.word	index@(triton_poi_fused_gelu_mul_4)
        /*0008*/ 	.word	0x00000011


	//----- nvinfo : EIATTR_MIN_STACK_SIZE
	.align		4
.L_2:
        /*000c*/ 	.byte	0x04, 0x12
        /*000e*/ 	.short	(.L_4 - .L_3)
	.align		4
.L_3:
        /*0010*/ 	.word	index@(triton_poi_fused_gelu_mul_4)
        /*0014*/ 	.word	0x00000000


	//----- nvinfo : EIATTR_FRAME_SIZE
	.align		4
.L_4:
        /*0018*/ 	.byte	0x04, 0x11
        /*001a*/ 	.short	(.L_6 - .L_5)
	.align		4
.L_5:
        /*001c*/ 	.word	index@(triton_poi_fused_gelu_mul_4)
        /*0020*/ 	.word	0x00000000


	//----- nvinfo : EIATTR_MIN_STACK_SIZE
	.align		4
.L_6:
        /*0024*/ 	.byte	0x04, 0x12
        /*0026*/ 	.short	(.L_8 - .L_7)
	.align		4
.L_7:
        /*0028*/ 	.word	index@(triton_poi_fused_gelu_mul_4)
        /*002c*/ 	.word	0x00000000
.L_8:


//--------------------- .nv.info.triton_poi_fused_gelu_mul_4 --------------------------
	.section	.nv.info.triton_poi_fused_gelu_mul_4,"",@"SHT_CUDA_INFO"
	.sectionflags	@""
	.align	4


	//----- nvinfo : EIATTR_CUDA_API_VERSION
	.align		4
        /*0000*/ 	.byte	0x04, 0x37
        /*0002*/ 	.short	(.L_10 - .L_9)
.L_9:
        /*0004*/ 	.word	0x0000007c


	//----- nvinfo : EIATTR_KPARAM_INFO
	.align		4
.L_10:
        /*0008*/ 	.byte	0x04, 0x17
        /*000a*/ 	.short	(.L_12 - .L_11)
.L_11:
        /*000c*/ 	.word	0x00000000
        /*0010*/ 	.short	0x0004
        /*0012*/ 	.short	0x001c
        /*0014*/ 	.byte	0x00, 0xf0, 0x11, 0x00


	//----- nvinfo : EIATTR_KPARAM_INFO
	.align		4
.L_12:
        /*0018*/ 	.byte	0x04, 0x17
        /*001a*/ 	.short	(.L_14 - .L_13)
.L_13:
        /*001c*/ 	.word	0x00000000
        /*0020*/ 	.short	0x0003
        /*0022*/ 	.short	0x0018
        /*0024*/ 	.byte	0x00, 0xf0, 0x11, 0x00


	//----- nvinfo : EIATTR_KPARAM_INFO
	.align		4
.L_14:
        /*0028*/ 	.byte	0x04, 0x17
        /*002a*/ 	.short	(.L_16 - .L_15)
.L_15:
        /*002c*/ 	.word	0x00000000
        /*0030*/ 	.short	0x0002
        /*0032*/ 	.short	0x0010
        /*0034*/ 	.byte	0x00, 0xf4, 0x21, 0x00


	//----- nvinfo : EIATTR_KPARAM_INFO
	.align		4
.L_16:
        /*0038*/ 	.byte	0x04, 0x17
        /*003a*/ 	.short	(.L_18 - .L_17)
.L_17:
        /*003c*/ 	.word	0x00000000
        /*0040*/ 	.short	0x0001
        /*0042*/ 	.short	0x0008
        /*0044*/ 	.byte	0x00, 0xf4, 0x21, 0x00


	//----- nvinfo : EIATTR_KPARAM_INFO
	.align		4
.L_18:
        /*0048*/ 	.byte	0x04, 0x17
        /*004a*/ 	.short	(.L_20 - .L_19)
.L_19:
        /*004c*/ 	.word	0x00000000
        /*0050*/ 	.short	0x0000
        /*0052*/ 	.short	0x0000
        /*0054*/ 	.byte	0x00, 0xf4, 0x21, 0x00


	//----- nvinfo : EIATTR_SPARSE_MMA_MASK
	.align		4
.L_20:
        /*0058*/ 	.byte	0x03, 0x50
        /*005a*/ 	.short	0x0000


	//----- nvinfo : EIATTR_MAXREG_COUNT
	.align		4
        /*005c*/ 	.byte	0x03, 0x1b
        /*005e*/ 	.short	0x00ff


	//----- nvinfo : EIATTR_EXIT_INSTR_OFFSETS
	.align		4
        /*0060*/ 	.byte	0x04, 0x1c
        /*0062*/ 	.short	(.L_22 - .L_21)


	//   ....[0]....
.L_21:
        /*0064*/ 	.word	0x000005c0


	//   ....[1]....
        /*0068*/ 	.word	0x000005e0


	//----- nvinfo : EIATTR_REQNTID
	.align		4
.L_22:
        /*006c*/ 	.byte	0x04, 0x10
        /*006e*/ 	.short	(.L_24 - .L_23)
.L_23:
        /*0070*/ 	.word	0x00000020
        /*0074*/ 	.word	0x00000001
        /*0078*/ 	.word	0x00000001


	//----- nvinfo : EIATTR_CBANK_PARAM_SIZE
	.align		4
.L_24:
        /*007c*/ 	.byte	0x03, 0x19
        /*007e*/ 	.short	0x0020


	//----- nvinfo : EIATTR_PARAM_CBANK
	.align		4
        /*0080*/ 	.byte	0x04, 0x0a
        /*0082*/ 	.short	(.L_26 - .L_25)
	.align		4
.L_25:
        /*0084*/ 	.word	index@(.nv.constant0.triton_poi_fused_gelu_mul_4)
        /*0088*/ 	.short	0x0210
        /*008a*/ 	.short	0x0020


	//----- nvinfo : EIATTR_SW_WAR
	.align		4
.L_26:
        /*008c*/ 	.byte	0x04, 0x36
        /*008e*/ 	.short	(.L_28 - .L_27)
.L_27:
        /*0090*/ 	.word	0x00000008
.L_28:


//--------------------- .nv.callgraph             --------------------------
	.section	.nv.callgraph,"",@"SHT_CUDA_CALLGRAPH"
	.align	4
	.sectionentsize	8
	.align		4
        /*0000*/ 	.word	0x00000000
	.align		4
        /*0004*/ 	.word	0xffffffff
	.align		4
        /*0008*/ 	.word	0x00000000
	.align		4
        /*000c*/ 	.word	0xfffffffe
	.align		4
        /*0010*/ 	.word	0x00000000
	.align		4
        /*0014*/ 	.word	0xfffffffd
	.align		4
        /*0018*/ 	.word	0x00000000
	.align		4
        /*001c*/ 	.word	0xfffffffc


//--------------------- .nv.constant4             --------------------------
	.section	.nv.constant4,"a",@progbits
	.align	8
	.align		8
.nv.constant4:
        /*0000*/ 	.dword	_$_str


//--------------------- .text.triton_poi_fused_gelu_mul_4 --------------------------
	.section	.text.triton_poi_fused_gelu_mul_4,"ax",@progbits
	.sectionflags	@"SHF_BARRIERS=1"
	.align	128
        .global         triton_poi_fused_gelu_mul_4
        .type           triton_poi_fused_gelu_mul_4,@function
        .size           triton_poi_fused_gelu_mul_4,(.L_x_1 - triton_poi_fused_gelu_mul_4)
        .other          triton_poi_fused_gelu_mul_4,@"STO_CUDA_ENTRY STV_DEFAULT"
triton_poi_fused_gelu_mul_4:
.text.triton_poi_fused_gelu_mul_4:
[----:B------:R-:W0:Y:S02]  /*0000*/  LDC R1, c[0x0][0x28] ;  /* 0x00000a00ff017b82 */ /* 0x000e240000000800 */
[----:B------:R-:W1:Y:S01]  /*0010*/  S2R R12, SR_CTAID.Y ;  /* 0x00000000000c7919 */ /* 0x000e620000002600 */
[----:B------:R-:W2:Y:S01]  /*0020*/  LDC.64 R2, c[0x0][0x210] ;  /* 0x00008400ff027b82 */ /* 0x000ea20000000a00 */
[----:B------:R-:W-:Y:S01]  /*0030*/  ULDC.64 UR6, c[0x0][0x208] ;  /* 0x0000820000067ab9 */ /* 0x000fe20000000a00 */
[----:B------:R-:W3:Y:S01]  /*0040*/  S2R R0, SR_TID.X ;  /* 0x0000000000007919 */ /* 0x000ee20000002100 */
[----:B------:R-:W4:Y:S01]  /*0050*/  S2R R9, SR_CTAID.X ;  /* 0x0000000000097919 */ /* 0x000f220000002500 */
[----:B-1----:R-:W-:Y:S01]  /*0060*/  IMAD.SHL.U32 R7, R12, 0x8, RZ ;  /* 0x000000080c077824 */ /* 0x002fe200078e00ff */
[----:B---3--:R-:W-:-:S04]  /*0070*/  SHF.R.U32.HI R8, RZ, 0x3, R0 ;  /* 0x00000003ff087819 */ /* 0x008fc80000011600 */
[----:B------:R-:W-:Y:S01]  /*0080*/  LOP3.LUT R4, R7, 0x7, R0, 0xf8, !PT ;  /* 0x0000000707047812 */ /* 0x000fe200078ef800 */
[----:B----4-:R-:W-:Y:S01]  /*0090*/  IMAD.SHL.U32 R9, R9, 0x4, RZ ;  /* 0x0000000409097824 */ /* 0x010fe200078e00ff */
[----:B------:R-:W-:Y:S02]  /*00a0*/  SGXT.U32 R8, R8, 0x2 ;  /* 0x000000020808781a */ /* 0x000fe40000000000 */
[----:B------:R-:W-:-:S04]  /*00b0*/  SHF.R.S32.HI R5, RZ, 0x1f, R4 ;  /* 0x0000001fff057819 */ /* 0x000fc80000011404 */
[----:B------:R-:W-:Y:S02]  /*00c0*/  LEA.HI R6, R5, R4, RZ, 0x2 ;  /* 0x0000000405067211 */ /* 0x000fe400078f10ff */
[----:B------:R-:W-:Y:S02]  /*00d0*/  LOP3.LUT R5, R9, R8, RZ, 0xfc, !PT ;  /* 0x0000000809057212 */ /* 0x000fe400078efcff */
[C---:B------:R-:W-:Y:S01]  /*00e0*/  LOP3.LUT R11, R6.reuse, 0xfffffffc, RZ, 0xc0, !PT ;  /* 0xfffffffc060b7812 */ /* 0x040fe200078ec0ff */
[----:B------:R-:W-:Y:S01]  /*00f0*/  IMAD.SHL.U32 R6, R6, 0x4, RZ ;  /* 0x0000000406067824 */ /* 0x000fe200078e00ff */
[----:B------:R-:W-:Y:S02]  /*0100*/  ISETP.GE.AND P0, PT, R5, 0x4, PT ;  /* 0x000000040500780c */ /* 0x000fe40003f06270 */
[----:B------:R-:W-:Y:S02]  /*0110*/  IADD3 R10, R4, -R11, RZ ;  /* 0x8000000b040a7210 */ /* 0x000fe40007ffe0ff */
[----:B------:R-:W-:-:S03]  /*0120*/  ISETP.LT.AND P0, PT, R4, 0x10, !P0 ;  /* 0x000000100400780c */ /* 0x000fc60004701270 */
[----:B------:R-:W-:Y:S01]  /*0130*/  IMAD R10, R5, 0x4, R10 ;  /* 0x00000004050a7824 */ /* 0x000fe200078e020a */
[----:B------:R-:W-:-:S04]  /*0140*/  LOP3.LUT R5, R6, 0xfffffff0, RZ, 0xc0, !PT ;  /* 0xfffffff006057812 */ /* 0x000fc800078ec0ff */
[----:B------:R-:W-:Y:S01]  /*0150*/  IADD3 R5, R10, R5, RZ ;  /* 0x000000050a057210 */ /* 0x000fe20007ffe0ff */
[----:B------:R-:W-:-:S04]  /*0160*/  IMAD.MOV.U32 R10, RZ, RZ, RZ ;  /* 0x000000ffff0a7224 */ /* 0x000fc800078e00ff */
[----:B--2---:R-:W-:Y:S01]  /*0170*/  IMAD.WIDE R2, R5, 0x4, R2 ;  /* 0x0000000405027825 */ /* 0x004fe200078e0202 */
[----:B------:R-:W-:Y:S01]  /*0180*/  SHF.R.U32.HI R6, RZ, 0x2, R0 ;  /* 0x00000002ff067819 */ /* 0x000fe20000011600 */
[----:B------:R-:W1:Y:S03]  /*0190*/  LDC.64 R4, c[0x0][0x218] ;  /* 0x00008600ff047b82 */ /* 0x000e660000000a00 */
[----:B------:R2:W3:Y:S01]  /*01a0*/  @P0 LDG.E.EL R10, desc[UR6][R2.64] ;  /* 0x00000006020a0981 */ /* 0x0004e2000c2e1900 */
[----:B------:R-:W-:Y:S02]  /*01b0*/  SGXT.U32 R6, R6, 0x3 ;  /* 0x000000030606781a */ /* 0x000fe40000000000 */
[----:B------:R-:W-:Y:S02]  /*01c0*/  SHF.R.S32.HI R12, RZ, 0x1c, R12 ;  /* 0x0000001cff0c7819 */ /* 0x000fe4000001140c */
[----:B------:R-:W-:-:S02]  /*01d0*/  LOP3.LUT R6, R7, R6, RZ, 0xfc, !PT ;  /* 0x0000000607067212 */ /* 0x000fc400078efcff */
[----:B------:R-:W-:Y:S02]  /*01e0*/  SGXT R7, R12, 0x1 ;  /* 0x000000010c07781a */ /* 0x000fe40000000200 */
[----:B------:R-:W-:Y:S02]  /*01f0*/  LOP3.LUT R9, R9, 0x3, R0, 0xf8, !PT ;  /* 0x0000000309097812 */ /* 0x000fe400078ef800 */
[----:B------:R-:W-:Y:S02]  /*0200*/  LEA.HI R7, R7, R6, RZ, 0x2 ;  /* 0x0000000607077211 */ /* 0x000fe400078f10ff */
[----:B------:R-:W-:Y:S02]  /*0210*/  ISETP.GE.AND P0, PT, R9, 0x4, PT ;  /* 0x000000040900780c */ /* 0x000fe40003f06270 */
[----:B------:R-:W-:Y:S02]  /*0220*/  LOP3.LUT R7, R7, 0x3ffffffc, RZ, 0xc0, !PT ;  /* 0x3ffffffc07077812 */ /* 0x000fe400078ec0ff */
[----:B------:R-:W-:-:S03]  /*0230*/  ISETP.LT.AND P0, PT, R6, 0x10, !P0 ;  /* 0x000000100600780c */ /* 0x000fc60004701270 */
[----:B--2---:R-:W-:-:S05]  /*0240*/  IMAD.IADD R2, R6, 0x1, -R7 ;  /* 0x0000000106027824 */ /* 0x004fca00078e0a07 */
[----:B------:R-:W-:-:S05]  /*0250*/  LEA R3, R2, R9, 0x2 ;  /* 0x0000000902037211 */ /* 0x000fca00078e10ff */
[----:B-1----:R-:W-:-:S04]  /*0260*/  IMAD.WIDE R2, R3, 0x4, R4 ;  /* 0x0000000403027825 */ /* 0x002fc800078e0204 */
[----:B------:R-:W-:-:S06]  /*0270*/  IMAD.MOV.U32 R4, RZ, RZ, RZ ;  /* 0x000000ffff047224 */ /* 0x000fcc00078e00ff */
[----:B------:R1:W2:Y:S01]  /*0280*/  @P0 LDG.E.EL R4, desc[UR6][R2.64] ;  /* 0x0000000602040981 */ /* 0x0002a2000c2e1900 */
[----:B------:R-:W-:Y:S01]  /*0290*/  HFMA2.MMA R12, -RZ, RZ, -0.74462890625, 604.5 ;  /* 0xb9f560b9ff0c7435 */ /* 0x000fe200000001ff */
[----:B------:R-:W-:Y:S01]  /*02a0*/  IMAD.MOV.U32 R5, RZ, RZ, 0x3789ca3c ;  /* 0x3789ca3cff057424 */ /* 0x000fe200078e00ff */
[----:B------:R-:W4:Y:S01]  /*02b0*/  S2UR UR5, SR_CgaCtaId ;  /* 0x00000000000579c3 */ /* 0x000f220000008800 */
[----:B------:R-:W-:Y:S01]  /*02c0*/  IMAD.MOV.U32 R7, RZ, RZ, 0x3bac840b ;  /* 0x3bac840bff077424 */ /* 0x000fe200078e00ff */
[----:B------:R-:W-:Y:S01]  /*02d0*/  UMOV UR4, 0x400 ;  /* 0x0000040000047882 */ /* 0x000fe20000000000 */
[----:B------:R-:W-:Y:S01]  /*02e0*/  IMAD.MOV.U32 R11, RZ, RZ, -0x42f37e9e ;  /* 0xbd0c8162ff0b7424 */ /* 0x000fe200078e00ff */
[----:B------:R-:W-:Y:S01]  /*02f0*/  LEA R9, R6, R9, 0x2 ;  /* 0x0000000906097211 */ /* 0x000fe200078e10ff */
[----:B-1----:R-:W-:Y:S01]  /*0300*/  HFMA2.MMA R2, -RZ, RZ, 1.52734375, -41152 ;  /* 0x3e1cf906ff027435 */ /* 0x002fe200000001ff */
[----:B------:R-:W-:Y:S01]  /*0310*/  MOV R3, 0x3f6a937e ;  /* 0x3f6a937e00037802 */ /* 0x000fe20000000f00 */
[----:B----4-:R-:W-:Y:S01]  /*0320*/  UPRMT UR4, UR5, 0x654, UR4 ;  /* 0x0000065405047896 */ /* 0x010fe20008000004 */
[C---:B---3--:R-:W-:Y:S01]  /*0330*/  FMUL R13, R10.reuse, 0.70710676908493041992 ;  /* 0x3f3504f30a0d7820 */ /* 0x048fe20000400000 */
[----:B------:R-:W-:-:S03]  /*0340*/  FMUL R10, R10, 0.5 ;  /* 0x3f0000000a0a7820 */ /* 0x000fc60000400000 */
[----:B------:R-:W-:-:S05]  /*0350*/  FADD.FTZ R14, |R13|, -RZ ;  /* 0x800000ff0d0e7221 */ /* 0x000fca0000010200 */
[----:B------:R-:W-:-:S13]  /*0360*/  FSETP.GE.AND P1, PT, R14, 1.0029599666595458984, PT ;  /* 0x3f8060fe0e00780b */ /* 0x000fda0003f26000 */
[----:B------:R-:W-:Y:S01]  /*0370*/  @!P1 MOV R12, 0xba574d20 ;  /* 0xba574d20000c9802 */ /* 0x000fe20000000f00 */
[----:B------:R-:W-:Y:S02]  /*0380*/  @!P1 IMAD.MOV.U32 R5, RZ, RZ, 0x38b1e96a ;  /* 0x38b1e96aff059424 */ /* 0x000fe400078e00ff */
[----:B------:R-:W-:Y:S01]  /*0390*/  @!P1 FMUL R14, R13, R13 ;  /* 0x0000000d0d0e9220 */ /* 0x000fe20000400000 */
[----:B------:R-:W-:Y:S02]  /*03a0*/  @!P1 IMAD.MOV.U32 R7, RZ, RZ, 0x3baad5ea ;  /* 0x3baad5eaff079424 */ /* 0x000fe400078e00ff */
[----:B------:R-:W-:Y:S02]  /*03b0*/  @!P1 IMAD.MOV.U32 R11, RZ, RZ, -0x4323e419 ;  /* 0xbcdc1be7ff0b9424 */ /* 0x000fe400078e00ff */
[----:B------:R-:W-:Y:S01]  /*03c0*/  FFMA.FTZ R12, R14, R5, R12 ;  /* 0x000000050e0c7223 */ /* 0x000fe2000001000c */
[----:B------:R-:W-:Y:S01]  /*03d0*/  @!P1 IMAD.MOV.U32 R2, RZ, RZ, 0x3de718af ;  /* 0x3de718afff029424 */ /* 0x000fe200078e00ff */
[----:B------:R-:W-:Y:S01]  /*03e0*/  HFMA2.MMA R5, -RZ, RZ, 1.78125, -136.25 ;  /* 0x3f20d842ff057435 */ /* 0x000fe200000001ff */
[----:B------:R-:W-:-:S02]  /*03f0*/  @!P1 IMAD.MOV.U32 R3, RZ, RZ, -0x413f6c54 ;  /* 0xbec093acff039424 */ /* 0x000fc400078e00ff */
[----:B------:R-:W-:Y:S01]  /*0400*/  FFMA.FTZ R12, R12, R14, R7 ;  /* 0x0000000e0c0c7223 */ /* 0x000fe20000010007 */
[----:B------:R-:W-:-:S03]  /*0410*/  LOP3.LUT R7, R0, 0x1c, RZ, 0xc0, !PT ;  /* 0x0000001c00077812 */ /* 0x000fc600078ec0ff */
[-C--:B------:R-:W-:Y:S01]  /*0420*/  FFMA.FTZ R11, R12, R14.reuse, R11 ;  /* 0x0000000e0c0b7223 */ /* 0x080fe2000001000b */
[----:B------:R-:W-:Y:S01]  /*0430*/  @!P1 MOV R5, 0x3e0375d3 ;  /* 0x3e0375d300059802 */ /* 0x000fe20000000f00 */
[----:B------:R-:W-:Y:S02]  /*0440*/  VIADD R7, R7, UR4 ;  /* 0x0000000407077c36 */ /* 0x000fe40008000000 */
[----:B------:R-:W-:-:S04]  /*0450*/  FFMA.FTZ R2, R11, R14, R2 ;  /* 0x0000000e0b027223 */ /* 0x000fc80000010002 */
[----:B------:R-:W-:Y:S01]  /*0460*/  FFMA.FTZ R2, R2, R14, R3 ;  /* 0x0000000e02027223 */ /* 0x000fe20000010003 */
[----:B------:R-:W-:-:S03]  /*0470*/  FSEL R3, -R14, R13, P1 ;  /* 0x0000000d0e037208 */ /* 0x000fc60000800100 */
[----:B------:R-:W-:Y:S01]  /*0480*/  FFMA.FTZ R2, R2, R14, R5 ;  /* 0x0000000e02027223 */ /* 0x000fe20000010005 */
[C---:B------:R-:W-:Y:S01]  /*0490*/  IMAD.SHL.U32 R5, R0.reuse, 0x4, RZ ;  /* 0x0000000400057824 */ /* 0x040fe200078e00ff */
[----:B------:R-:W-:Y:S02]  /*04a0*/  LOP3.LUT R0, R0, 0x1f, RZ, 0xc0, !PT ;  /* 0x0000001f00007812 */ /* 0x000fe400078ec0ff */
[----:B------:R-:W-:Y:S02]  /*04b0*/  FFMA.FTZ R2, R2, R3, R3 ;  /* 0x0000000302027223 */ /* 0x000fe40000010003 */
[----:B------:R-:W-:Y:S01]  /*04c0*/  LOP3.LUT R5, R5, 0x1c, RZ, 0xc0, !PT ;  /* 0x0000001c05057812 */ /* 0x000fe200078ec0ff */
[----:B------:R-:W-:Y:S01]  /*04d0*/  IMAD R0, R0, 0x4, R7 ;  /* 0x0000000400007824 */ /* 0x000fe200078e0207 */
[----:B------:R-:W1:Y:S02]  /*04e0*/  @P1 MUFU.EX2 R3, R2 ;  /* 0x0000000200031308 */ /* 0x000e640000000800 */
[----:B------:R-:W-:-:S02]  /*04f0*/  LOP3.LUT R8, R5, R8, RZ, 0xfc, !PT ;  /* 0x0000000805087212 */ /* 0x000fc400078efcff */
[----:B------:R-:W-:-:S04]  /*0500*/  IADD3 R5, R5, UR4, RZ ;  /* 0x0000000405057c10 */ /* 0x000fc8000fffe0ff */
[----:B------:R-:W-:Y:S01]  /*0510*/  LEA R5, R8, R5, 0x2 ;  /* 0x0000000508057211 */ /* 0x000fe200078e10ff */
[----:B-1----:R-:W-:-:S05]  /*0520*/  @P1 FADD R3, -R3, 1 ;  /* 0x3f80000003031421 */ /* 0x002fca0000000100 */
[----:B------:R-:W-:-:S05]  /*0530*/  @P1 LOP3.LUT R2, R3, 0x80000000, R13, 0xf8, !PT ;  /* 0x8000000003021812 */ /* 0x000fca00078ef80d */
[----:B------:R-:W-:-:S04]  /*0540*/  FADD R3, R2, 1 ;  /* 0x3f80000002037421 */ /* 0x000fc80000000000 */
[----:B------:R-:W-:Y:S02]  /*0550*/  FMUL R10, R10, R3 ;  /* 0x000000030a0a7220 */ /* 0x000fe40000400000 */
[----:B------:R-:W1:Y:S03]  /*0560*/  LDC.64 R2, c[0x0][0x220] ;  /* 0x00008800ff027b82 */ /* 0x000e660000000a00 */
[----:B------:R-:W-:Y:S05]  /*0570*/  STS [R5], R10 ;  /* 0x0000000a05007388 */ /* 0x000fea0000000800 */
[----:B------:R-:W-:Y:S01]  /*0580*/  BAR.SYNC.DEFER_BLOCKING 0x0 ;  /* 0x0000000000007b1d */ /* 0x000fe20000010000 */
[----:B-1----:R-:W-:-:S05]  /*0590*/  IMAD.WIDE R2, R9, 0x4, R2 ;  /* 0x0000000409027825 */ /* 0x002fca00078e0202 */
[----:B------:R-:W2:Y:S02]  /*05a0*/  LDS R7, [R0] ;  /* 0x0000000000077984 */ /* 0x000ea40000000800 */
[----:B--2---:R-:W-:Y:S01]  /*05b0*/  FMUL R7, R7, R4 ;  /* 0x0000000407077220 */ /* 0x004fe20000400000 */
[----:B------:R-:W-:Y:S06]  /*05c0*/  @!P0 EXIT ;  /* 0x000000000000894d */ /* 0x000fec0003800000 */
[----:B------:R-:W-:Y:S01]  /*05d0*/  STG.E desc[UR6][R2.64], R7 ;  /* 0x0000000702007986 */ /* 0x000fe2000c101906 */
[----:B------:R-:W-:Y:S05]  /*05e0*/  EXIT ;  /* 0x000000000000794d */ /* 0x000fea0003800000 */
.L_x_0:
[----:B------:R-:W-:-:S00]  /*05f0*/  BRA `(.L_x_0) ;  /* 0xfffffffc00fc7947 */ /* 0x000fc0000383ffff */
[----:B------:R-:W-:-:S00]  /*0600*/  NOP ;  /* 0x0000000000007918 */ /* 0x000fc00000000000 */
[----:B------:R-:W-:-:S00]  /*0610*/  NOP ;  /* 0x0000000000007918 */ /* 0x000fc00000000000 */
[----:B------:R-:W-:-:S00]  /*0620*/  NOP ;  /* 0x0000000000007918 */ /* 0x000fc00000000000 */
[----:B------:R-:W-:-:S00]  /*0630*/  NOP ;  /* 0x0000000000007918 */ /* 0x000fc00000000000 */
[----:B------:R-:W-:-:S00]  /*0640*/  NOP ;  /* 0x0000000000007918 */ /* 0x000fc00000000000 */
[----:B------:R-:W-:-:S00]  /*0650*/  NOP ;  /* 0x0000000000007918 */ /* 0x000fc00000000000 */
[----:B------:R-:W-:-:S00]  /*0660*/  NOP ;  /* 0x0000000000007918 */ /* 0x000fc00000000000 */
[----:B------:R-:W-:-:S00]  /*0670*/  NOP ;  /* 0x0000000000007918 */ /* 0x000fc00000000000 */
.L_x_1:


//--------------------- .nv.global.init           --------------------------
	.section	.nv.global.init,"aw",@progbits
.nv.global.init:
	.type		_$_str,@object
	.size		_$_str,(.L_0 - _$_str)
_$_str:
        /*0000*/ 	.byte	0x5f, 0x5f, 0x43, 0x55, 0x44, 0x41, 0x5f, 0x46, 0x54, 0x5a, 0x00
.L_0:


//--------------------- .nv.shared.triton_poi_fused_gelu_mul_4 --------------------------
	.section	.nv.shared.triton_poi_fused_gelu_mul_4,"aw",@nobits
	.sectionflags	@""
	.align	16
	.zero		1024


//--------------------- .nv.constant0.triton_poi_fused_gelu_mul_4 --------------------------
	.section	.nv.constant0.triton_poi_fused_gelu_mul_4,"a",@progbits
	.sectionflags	@""
	.align	4
.nv.constant0.triton_poi_fused_gelu_mul_4:
	.zero		560
